//
// Generated by NVIDIA NVVM Compiler
//
// Compiler Build ID: CL-36424714
// Cuda compilation tools, release 13.0, V13.0.88
// Based on NVVM 20.0.0
//

.version 9.0
.target sm_100
.address_size 64

	// .globl	_Z18ctrl_wjujtb_kernelPfS_S_i

.visible .entry _Z18ctrl_wjujtb_kernelPfS_S_i(
	.param .u64 .ptr .align 1 _Z18ctrl_wjujtb_kernelPfS_S_i_param_0,
	.param .u64 .ptr .align 1 _Z18ctrl_wjujtb_kernelPfS_S_i_param_1,
	.param .u64 .ptr .align 1 _Z18ctrl_wjujtb_kernelPfS_S_i_param_2,
	.param .u32 _Z18ctrl_wjujtb_kernelPfS_S_i_param_3
)
{
	.reg .pred 	%p<2>;
	.reg .b32 	%r<6>;
	.reg .b32 	%f<2>;
	.reg .b64 	%rd<8>;

	ld.param.u64 	%rd1, [_Z18ctrl_wjujtb_kernelPfS_S_i_param_0];
	ld.param.u64 	%rd2, [_Z18ctrl_wjujtb_kernelPfS_S_i_param_2];
	ld.param.u32 	%r2, [_Z18ctrl_wjujtb_kernelPfS_S_i_param_3];
	mov.u32 	%r3, %ctaid.x;
	mov.u32 	%r4, %ntid.x;
	mov.u32 	%r5, %tid.x;
	mad.lo.s32 	%r1, %r3, %r4, %r5;
	setp.ge.s32 	%p1, %r1, %r2;
	@%p1 bra 	$L__BB0_2;
	cvta.to.global.u64 	%rd3, %rd1;
	cvta.to.global.u64 	%rd4, %rd2;
	mul.wide.s32 	%rd5, %r1, 4;
	add.s64 	%rd6, %rd3, %rd5;
	ld.global.f32 	%f1, [%rd6];
	add.s64 	%rd7, %rd4, %rd5;
	st.global.f32 	[%rd7], %f1;
$L__BB0_2:
	ret;

}


// ===== COMPILED SASS (sm_100) =====

	.target	sm_100

	.elftype	@"ET_EXEC"


//--------------------- .note.nv.tkinfo           --------------------------
	.section	.note.nv.tkinfo,"",@"SHT_NOTE"
	.sectionflags	@"SHF_NOTE_NV_TKINFO"
	.tkinfo
        /*0018*/ 	.word	0x00000002
        /*0030*/ 	.string	""
        /*0030*/ 	.string	"ptxas"
        /*0030*/ 	.string	"Cuda compilation tools, release 13.0, V13.0.88"
        /*0030*/ 	.string	"Build cuda_13.0.r13.0/compiler.36424714_0"
        /*0030*/ 	.string	"-arch sm_100 -m 64 "



//--------------------- .note.nv.cuinfo           --------------------------
	.section	.note.nv.cuinfo,"",@"SHT_NOTE"
	.sectionflags	@"SHF_NOTE_NV_CUINFO"
        /*0018*/ 	.short	0x0002
        /*001a*/ 	.short	0x0064
        /*001c*/ 	.short	0x0082
	.zero		2


//--------------------- .nv.info                  --------------------------
	.section	.nv.info,"",@"SHT_CUDA_INFO"
	.align	4


	//----- nvinfo : EIATTR_REGCOUNT
	.align		4
        /*0000*/ 	.byte	0x04, 0x2f
        /*0002*/ 	.short	(.L_1 - .L_0)
	.align		4
.L_0:
        /*0004*/ 	.word	index@(_Z18ctrl_wjujtb_kernelPfS_S_i)
        /*0008*/ 	.word	0x0000000a


	//----- nvinfo : EIATTR_FRAME_SIZE
	.align		4
.L_1:
        /*000c*/ 	.byte	0x04, 0x11
        /*000e*/ 	.short	(.L_3 - .L_2)
	.align		4
.L_2:
        /*0010*/ 	.word	index@(_Z18ctrl_wjujtb_kernelPfS_S_i)
        /*0014*/ 	.word	0x00000000


	//----- nvinfo : EIATTR_MIN_STACK_SIZE
	.align		4
.L_3:
        /*0018*/ 	.byte	0x04, 0x12
        /*001a*/ 	.short	(.L_5 - .L_4)
	.align		4
.L_4:
        /*001c*/ 	.word	index@(_Z18ctrl_wjujtb_kernelPfS_S_i)
        /*0020*/ 	.word	0x00000000
.L_5:


//--------------------- .nv.compat                --------------------------
	.section	.nv.compat,"",@"SHT_CUDA_COMPAT_INFO"
	.align	4
        /*0000*/ 	.byte	0x02, 0x09, 0x00, 0x00, 0x02, 0x02, 0x01, 0x00, 0x02, 0x05, 0x05, 0x00, 0x03, 0x07, 0x01, 0x01
        /*0010*/ 	.byte	0x02, 0x03, 0x00, 0x00, 0x02, 0x06, 0x01, 0x00, 0x04, 0x0b, 0x08, 0x00, 0x09, 0x00, 0x00, 0x00
        /*0020*/ 	.byte	0x00, 0x00, 0x00, 0x00


//--------------------- .nv.info._Z18ctrl_wjujtb_kernelPfS_S_i --------------------------
	.section	.nv.info._Z18ctrl_wjujtb_kernelPfS_S_i,"",@"SHT_CUDA_INFO"
	.sectionflags	@""
	.align	4


	//----- nvinfo : EIATTR_CUDA_API_VERSION
	.align		4
        /*0000*/ 	.byte	0x04, 0x37
        /*0002*/ 	.short	(.L_7 - .L_6)
.L_6:
        /*0004*/ 	.word	0x00000082


	//----- nvinfo : EIATTR_KPARAM_INFO
	.align		4
.L_7:
        /*0008*/ 	.byte	0x04, 0x17
        /*000a*/ 	.short	(.L_9 - .L_8)
.L_8:
        /*000c*/ 	.word	0x00000000
        /*0010*/ 	.short	0x0003
        /*0012*/ 	.short	0x0018
        /*0014*/ 	.byte	0x00, 0xf0, 0x11, 0x00


	//----- nvinfo : EIATTR_KPARAM_INFO
	.align		4
.L_9:
        /*0018*/ 	.byte	0x04, 0x17
        /*001a*/ 	.short	(.L_11 - .L_10)
.L_10:
        /*001c*/ 	.word	0x00000000
        /*0020*/ 	.short	0x0002
        /*0022*/ 	.short	0x0010
        /*0024*/ 	.byte	0x00, 0xf5, 0x21, 0x00


	//----- nvinfo : EIATTR_KPARAM_INFO
	.align		4
.L_11:
        /*0028*/ 	.byte	0x04, 0x17
        /*002a*/ 	.short	(.L_13 - .L_12)
.L_12:
        /*002c*/ 	.word	0x00000000
        /*0030*/ 	.short	0x0001
        /*0032*/ 	.short	0x0008
        /*0034*/ 	.byte	0x00, 0xf5, 0x21, 0x00


	//----- nvinfo : EIATTR_KPARAM_INFO
	.align		4
.L_13:
        /*0038*/ 	.byte	0x04, 0x17
        /*003a*/ 	.short	(.L_15 - .L_14)
.L_14:
        /*003c*/ 	.word	0x00000000
        /*0040*/ 	.short	0x0000
        /*0042*/ 	.short	0x0000
        /*0044*/ 	.byte	0x00, 0xf5, 0x21, 0x00


	//----- nvinfo : EIATTR_SPARSE_MMA_MASK
	.align		4
.L_15:
        /*0048*/ 	.byte	0x03, 0x50
        /*004a*/ 	.short	0x0000


	//----- nvinfo : EIATTR_MAXREG_COUNT
	.align		4
        /*004c*/ 	.byte	0x03, 0x1b
        /*004e*/ 	.short	0x00ff


	//----- nvinfo : EIATTR_MERCURY_ISA_VERSION
	.align		4
        /*0050*/ 	.byte	0x03, 0x5f
        /*0052*/ 	.short	0x0101


	//----- nvinfo : EIATTR_VRC_CTA_INIT_COUNT
	.align		4
        /*0054*/ 	.byte	0x02, 0x4a
	.zero		1
	.zero		1


	//----- nvinfo : EIATTR_EXIT_INSTR_OFFSETS
	.align		4
        /*0058*/ 	.byte	0x04, 0x1c
        /*005a*/ 	.short	(.L_17 - .L_16)


	//   ....[0]....
.L_16:
        /*005c*/ 	.word	0x00000070


	//   ....[1]....
        /*0060*/ 	.word	0x000000f0


	//----- nvinfo : EIATTR_CBANK_PARAM_SIZE
	.align		4
.L_17:
        /*0064*/ 	.byte	0x03, 0x19
        /*0066*/ 	.short	0x001c


	//----- nvinfo : EIATTR_PARAM_CBANK
	.align		4
        /*0068*/ 	.byte	0x04, 0x0a
        /*006a*/ 	.short	(.L_19 - .L_18)
	.align		4
.L_18:
        /*006c*/ 	.word	index@(.nv.constant0._Z18ctrl_wjujtb_kernelPfS_S_i)
        /*0070*/ 	.short	0x0380
        /*0072*/ 	.short	0x001c


	//----- nvinfo : EIATTR_SW_WAR
	.align		4
.L_19:
        /*0074*/ 	.byte	0x04, 0x36
        /*0076*/ 	.short	(.L_21 - .L_20)
.L_20:
        /*0078*/ 	.word	0x00000008
.L_21:


//--------------------- .nv.callgraph             --------------------------
	.section	.nv.callgraph,"",@"SHT_CUDA_CALLGRAPH"
	.align	4
	.sectionentsize	8
	.align		4
        /*0000*/ 	.word	0x00000000
	.align		4
        /*0004*/ 	.word	0xffffffff
	.align		4
        /*0008*/ 	.word	0x00000000
	.align		4
        /*000c*/ 	.word	0xfffffffe
	.align		4
        /*0010*/ 	.word	0x00000000
	.align		4
        /*0014*/ 	.word	0xfffffffd
	.align		4
        /*0018*/ 	.word	0x00000000
	.align		4
        /*001c*/ 	.word	0xfffffffc


//--------------------- .text._Z18ctrl_wjujtb_kernelPfS_S_i --------------------------
	.section	.text._Z18ctrl_wjujtb_kernelPfS_S_i,"ax",@progbits
	.align	128
        .global         _Z18ctrl_wjujtb_kernelPfS_S_i
        .type           _Z18ctrl_wjujtb_kernelPfS_S_i,@function
        .size           _Z18ctrl_wjujtb_kernelPfS_S_i,(.L_x_1 - _Z18ctrl_wjujtb_kernelPfS_S_i)
        .other          _Z18ctrl_wjujtb_kernelPfS_S_i,@"STO_CUDA_ENTRY STV_DEFAULT"
_Z18ctrl_wjujtb_kernelPfS_S_i:
.text._Z18ctrl_wjujtb_kernelPfS_S_i:
[----:B------:R-:W-:Y:S01]  /*0000*/  LDC R1, c[0x0][0x37c] ;  /* 0x0000df00ff017b82 */ /* 0x000fe20000000800 */
[----:B------:R-:W0:Y:S07]  /*0010*/  S2R R0, SR_TID.X ;  /* 0x0000000000007919 */ /* 0x000e2e0000002100 */
[----:B------:R-:W0:Y:S01]  /*0020*/  S2UR UR4, SR_CTAID.X ;  /* 0x00000000000479c3 */ /* 0x000e220000002500 */
[----:B------:R-:W1:Y:S07]  /*0030*/  LDCU UR5, c[0x0][0x398] ;  /* 0x00007300ff0577ac */ /* 0x000e6e0008000800 */
[----:B------:R-:W0:Y:S02]  /*0040*/  LDC R7, c[0x0][0x360] ;  /* 0x0000d800ff077b82 */ /* 0x000e240000000800 */
[----:B0-----:R-:W-:-:S05]  /*0050*/  IMAD R7, R7, UR4, R0 ;  /* 0x0000000407077c24 */ /* 0x001fca000f8e0200 */
[----:B-1----:R-:W-:-:S13]  /*0060*/  ISETP.GE.AND P0, PT, R7, UR5, PT ;  /* 0x0000000507007c0c */ /* 0x002fda000bf06270 */
[----:B------:R-:W-:Y:S05]  /*0070*/  @P0 EXIT ;  /* 0x000000000000094d */ /* 0x000fea0003800000 */
[----:B------:R-:W0:Y:S01]  /*0080*/  LDC.64 R2, c[0x0][0x380] ;  /* 0x0000e000ff027b82 */ /* 0x000e220000000a00 */
[----:B------:R-:W1:Y:S07]  /*0090*/  LDCU.64 UR4, c[0x0][0x358] ;  /* 0x00006b00ff0477ac */ /* 0x000e6e0008000a00 */
[----:B------:R-:W2:Y:S01]  /*00a0*/  LDC.64 R4, c[0x0][0x390] ;  /* 0x0000e400ff047b82 */ /* 0x000ea20000000a00 */
[----:B0-----:R-:W-:-:S06]  /*00b0*/  IMAD.WIDE R2, R7, 0x4, R2 ;  /* 0x0000000407027825 */ /* 0x001fcc00078e0202 */
[----:B-1----:R-:W3:Y:S01]  /*00c0*/  LDG.E R3, desc[UR4][R2.64] ;  /* 0x0000000402037981 */ /* 0x002ee2000c1e1900 */
[----:B--2---:R-:W-:-:S05]  /*00d0*/  IMAD.WIDE R4, R7, 0x4, R4 ;  /* 0x0000000407047825 */ /* 0x004fca00078e0204 */
[----:B---3--:R-:W-:Y:S01]  /*00e0*/  STG.E desc[UR4][R4.64], R3 ;  /* 0x0000000304007986 */ /* 0x008fe2000c101904 */
[----:B------:R-:W-:Y:S05]  /*00f0*/  EXIT ;  /* 0x000000000000794d */ /* 0x000fea0003800000 */
.L_x_0:
[----:B------:R-:W-:-:S00]  /*0100*/  BRA `(.L_x_0) ;  /* 0xfffffffc00fc7947 */ /* 0x000fc0000383ffff */
[----:B------:R-:W-:-:S00]  /*0110*/  NOP ;  /* 0x0000000000007918 */ /* 0x000fc00000000000 */
        /* <DEDUP_REMOVED lines=14> */
.L_x_1:


//--------------------- .nv.shared.reserved.0     --------------------------
	.section	.nv.shared.reserved.0,"aw",@nobits
	.weak		__nv_reservedSMEM_offset_0_alias
	.size		__nv_reservedSMEM_offset_0_alias, 0, 64
	.other		__nv_reservedSMEM_offset_0_alias,@"STO_CUDA_RESERVED_SHARED STV_DEFAULT"
__nv_reservedSMEM_offset_0_alias:
	.zero		0
	.zero		64


//--------------------- .nv.constant0._Z18ctrl_wjujtb_kernelPfS_S_i --------------------------
	.section	.nv.constant0._Z18ctrl_wjujtb_kernelPfS_S_i,"a",@progbits
	.sectionflags	@""
	.align	4
.nv.constant0._Z18ctrl_wjujtb_kernelPfS_S_i:
	.zero		924


//--------------------- SYMBOLS --------------------------

	.type		.nv.reservedSmem.offset0,@object
	.size		.nv.reservedSmem.offset0,0x4
